//
// Generated by NVIDIA NVVM Compiler
//
// Compiler Build ID: CL-36424714
// Cuda compilation tools, release 13.0, V13.0.88
// Based on NVVM 20.0.0
//

.version 9.0
.target sm_100
.address_size 64

	// .globl	_Z4signPfS_

.visible .entry _Z4signPfS_(
	.param .u64 .ptr .align 1 _Z4signPfS__param_0,
	.param .u64 .ptr .align 1 _Z4signPfS__param_1
)
.maxntid 294
{
	.reg .pred 	%p<3>;
	.reg .b32 	%r<2>;
	.reg .b32 	%f<4>;
	.reg .b64 	%rd<8>;

	ld.param.u64 	%rd1, [_Z4signPfS__param_0];
	ld.param.u64 	%rd2, [_Z4signPfS__param_1];
	cvta.to.global.u64 	%rd3, %rd1;
	mov.u32 	%r1, %tid.x;
	mul.wide.u32 	%rd4, %r1, 4;
	add.s64 	%rd5, %rd3, %rd4;
	ld.global.nc.f32 	%f1, [%rd5];
	setp.gt.f32 	%p1, %f1, 0f00000000;
	setp.lt.f32 	%p2, %f1, 0f00000000;
	selp.f32 	%f2, 0fBF800000, 0f00000000, %p2;
	selp.f32 	%f3, 0f3F800000, %f2, %p1;
	cvta.to.global.u64 	%rd6, %rd2;
	add.s64 	%rd7, %rd6, %rd4;
	st.global.f32 	[%rd7], %f3;
	ret;

}


// ===== COMPILED SASS (sm_100) =====

	.target	sm_100

	.elftype	@"ET_EXEC"


//--------------------- .note.nv.tkinfo           --------------------------
	.section	.note.nv.tkinfo,"",@"SHT_NOTE"
	.sectionflags	@"SHF_NOTE_NV_TKINFO"
	.tkinfo
        /*0018*/ 	.word	0x00000002
        /*0030*/ 	.string	""
        /*0030*/ 	.string	"ptxas"
        /*0030*/ 	.string	"Cuda compilation tools, release 13.0, V13.0.88"
        /*0030*/ 	.string	"Build cuda_13.0.r13.0/compiler.36424714_0"
        /*0030*/ 	.string	"-arch sm_100 -m 64 "



//--------------------- .note.nv.cuinfo           --------------------------
	.section	.note.nv.cuinfo,"",@"SHT_NOTE"
	.sectionflags	@"SHF_NOTE_NV_CUINFO"
        /*0018*/ 	.short	0x0002
        /*001a*/ 	.short	0x0064
        /*001c*/ 	.short	0x0082
	.zero		2


//--------------------- .nv.info                  --------------------------
	.section	.nv.info,"",@"SHT_CUDA_INFO"
	.align	4


	//----- nvinfo : EIATTR_REGCOUNT
	.align		4
        /*0000*/ 	.byte	0x04, 0x2f
        /*0002*/ 	.short	(.L_1 - .L_0)
	.align		4
.L_0:
        /*0004*/ 	.word	index@(_Z4signPfS_)
        /*0008*/ 	.word	0x0000000a


	//----- nvinfo : EIATTR_FRAME_SIZE
	.align		4
.L_1:
        /*000c*/ 	.byte	0x04, 0x11
        /*000e*/ 	.short	(.L_3 - .L_2)
	.align		4
.L_2:
        /*0010*/ 	.word	index@(_Z4signPfS_)
        /*0014*/ 	.word	0x00000000


	//----- nvinfo : EIATTR_MIN_STACK_SIZE
	.align		4
.L_3:
        /*0018*/ 	.byte	0x04, 0x12
        /*001a*/ 	.short	(.L_5 - .L_4)
	.align		4
.L_4:
        /*001c*/ 	.word	index@(_Z4signPfS_)
        /*0020*/ 	.word	0x00000000
.L_5:


//--------------------- .nv.compat                --------------------------
	.section	.nv.compat,"",@"SHT_CUDA_COMPAT_INFO"
	.align	4
        /*0000*/ 	.byte	0x02, 0x09, 0x00, 0x00, 0x02, 0x02, 0x01, 0x00, 0x02, 0x05, 0x05, 0x00, 0x03, 0x07, 0x01, 0x01
        /*0010*/ 	.byte	0x02, 0x03, 0x00, 0x00, 0x02, 0x06, 0x01, 0x00, 0x04, 0x0b, 0x08, 0x00, 0x09, 0x00, 0x00, 0x00
        /*0020*/ 	.byte	0x00, 0x00, 0x00, 0x00


//--------------------- .nv.info._Z4signPfS_      --------------------------
	.section	.nv.info._Z4signPfS_,"",@"SHT_CUDA_INFO"
	.sectionflags	@""
	.align	4


	//----- nvinfo : EIATTR_CUDA_API_VERSION
	.align		4
        /*0000*/ 	.byte	0x04, 0x37
        /*0002*/ 	.short	(.L_7 - .L_6)
.L_6:
        /*0004*/ 	.word	0x00000082


	//----- nvinfo : EIATTR_KPARAM_INFO
	.align		4
.L_7:
        /*0008*/ 	.byte	0x04, 0x17
        /*000a*/ 	.short	(.L_9 - .L_8)
.L_8:
        /*000c*/ 	.word	0x00000000
        /*0010*/ 	.short	0x0001
        /*0012*/ 	.short	0x0008
        /*0014*/ 	.byte	0x00, 0xf5, 0x21, 0x00


	//----- nvinfo : EIATTR_KPARAM_INFO
	.align		4
.L_9:
        /*0018*/ 	.byte	0x04, 0x17
        /*001a*/ 	.short	(.L_11 - .L_10)
.L_10:
        /*001c*/ 	.word	0x00000000
        /*0020*/ 	.short	0x0000
        /*0022*/ 	.short	0x0000
        /*0024*/ 	.byte	0x00, 0xf5, 0x21, 0x00


	//----- nvinfo : EIATTR_SPARSE_MMA_MASK
	.align		4
.L_11:
        /*0028*/ 	.byte	0x03, 0x50
        /*002a*/ 	.short	0x0000


	//----- nvinfo : EIATTR_MAXREG_COUNT
	.align		4
        /*002c*/ 	.byte	0x03, 0x1b
        /*002e*/ 	.short	0x00a8


	//----- nvinfo : EIATTR_MERCURY_ISA_VERSION
	.align		4
        /*0030*/ 	.byte	0x03, 0x5f
        /*0032*/ 	.short	0x0101


	//----- nvinfo : EIATTR_VRC_CTA_INIT_COUNT
	.align		4
        /*0034*/ 	.byte	0x02, 0x4a
	.zero		1
	.zero		1


	//----- nvinfo : EIATTR_EXIT_INSTR_OFFSETS
	.align		4
        /*0038*/ 	.byte	0x04, 0x1c
        /*003a*/ 	.short	(.L_13 - .L_12)


	//   ....[0]....
.L_12:
        /*003c*/ 	.word	0x000000e0


	//----- nvinfo : EIATTR_MAX_THREADS
	.align		4
.L_13:
        /*0040*/ 	.byte	0x04, 0x05
        /*0042*/ 	.short	(.L_15 - .L_14)
.L_14:
        /*0044*/ 	.word	0x00000126
        /*0048*/ 	.word	0x00000001
        /*004c*/ 	.word	0x00000001


	//----- nvinfo : EIATTR_CBANK_PARAM_SIZE
	.align		4
.L_15:
        /*0050*/ 	.byte	0x03, 0x19
        /*0052*/ 	.short	0x0010


	//----- nvinfo : EIATTR_PARAM_CBANK
	.align		4
        /*0054*/ 	.byte	0x04, 0x0a
        /*0056*/ 	.short	(.L_17 - .L_16)
	.align		4
.L_16:
        /*0058*/ 	.word	index@(.nv.constant0._Z4signPfS_)
        /*005c*/ 	.short	0x0380
        /*005e*/ 	.short	0x0010


	//----- nvinfo : EIATTR_SW_WAR
	.align		4
.L_17:
        /*0060*/ 	.byte	0x04, 0x36
        /*0062*/ 	.short	(.L_19 - .L_18)
.L_18:
        /*0064*/ 	.word	0x00000008
.L_19:


//--------------------- .nv.callgraph             --------------------------
	.section	.nv.callgraph,"",@"SHT_CUDA_CALLGRAPH"
	.align	4
	.sectionentsize	8
	.align		4
        /*0000*/ 	.word	0x00000000
	.align		4
        /*0004*/ 	.word	0xffffffff
	.align		4
        /*0008*/ 	.word	0x00000000
	.align		4
        /*000c*/ 	.word	0xfffffffe
	.align		4
        /*0010*/ 	.word	0x00000000
	.align		4
        /*0014*/ 	.word	0xfffffffd
	.align		4
        /*0018*/ 	.word	0x00000000
	.align		4
        /*001c*/ 	.word	0xfffffffc


//--------------------- .text._Z4signPfS_         --------------------------
	.section	.text._Z4signPfS_,"ax",@progbits
	.align	128
        .global         _Z4signPfS_
        .type           _Z4signPfS_,@function
        .size           _Z4signPfS_,(.L_x_1 - _Z4signPfS_)
        .other          _Z4signPfS_,@"STO_CUDA_ENTRY STV_DEFAULT"
_Z4signPfS_:
.text._Z4signPfS_:
[----:B------:R-:W-:Y:S01]  /*0000*/  LDC R1, c[0x0][0x37c] ;  /* 0x0000df00ff017b82 */ /* 0x000fe20000000800 */
[----:B------:R-:W0:Y:S07]  /*0010*/  S2R R7, SR_TID.X ;  /* 0x0000000000077919 */ /* 0x000e2e0000002100 */
[----:B------:R-:W0:Y:S01]  /*0020*/  LDC.64 R2, c[0x0][0x380] ;  /* 0x0000e000ff027b82 */ /* 0x000e220000000a00 */
[----:B------:R-:W1:Y:S07]  /*0030*/  LDCU.64 UR4, c[0x0][0x358] ;  /* 0x00006b00ff0477ac */ /* 0x000e6e0008000a00 */
[----:B------:R-:W2:Y:S01]  /*0040*/  LDC.64 R4, c[0x0][0x388] ;  /* 0x0000e200ff047b82 */ /* 0x000ea20000000a00 */
[----:B0-----:R-:W-:-:S06]  /*0050*/  IMAD.WIDE.U32 R2, R7, 0x4, R2 ;  /* 0x0000000407027825 */ /* 0x001fcc00078e0002 */
[----:B-1----:R-:W3:Y:S01]  /*0060*/  LDG.E.CONSTANT R2, desc[UR4][R2.64] ;  /* 0x0000000402027981 */ /* 0x002ee2000c1e9900 */
[----:B--2---:R-:W-:Y:S01]  /*0070*/  IMAD.WIDE.U32 R4, R7, 0x4, R4 ;  /* 0x0000000407047825 */ /* 0x004fe200078e0004 */
[----:B---3--:R-:W-:-:S04]  /*0080*/  FSETP.LT.AND P0, PT, R2, RZ, PT ;  /* 0x000000ff0200720b */ /* 0x008fc80003f01000 */
[----:B------:R-:W-:Y:S02]  /*0090*/  SEL R0, RZ, 0xffffffff, !P0 ;  /* 0xffffffffff007807 */ /* 0x000fe40004000000 */
[----:B------:R-:W-:Y:S02]  /*00a0*/  FSETP.GT.AND P0, PT, R2, RZ, PT ;  /* 0x000000ff0200720b */ /* 0x000fe40003f04000 */
[----:B------:R-:W-:-:S04]  /*00b0*/  I2FP.F32.S32 R0, R0 ;  /* 0x0000000000007245 */ /* 0x000fc80000201400 */
[----:B------:R-:W-:-:S05]  /*00c0*/  FSEL R7, R0, 1, !P0 ;  /* 0x3f80000000077808 */ /* 0x000fca0004000000 */
[----:B------:R-:W-:Y:S01]  /*00d0*/  STG.E desc[UR4][R4.64], R7 ;  /* 0x0000000704007986 */ /* 0x000fe2000c101904 */
[----:B------:R-:W-:Y:S05]  /*00e0*/  EXIT ;  /* 0x000000000000794d */ /* 0x000fea0003800000 */
.L_x_0:
[----:B------:R-:W-:-:S00]  /*00f0*/  BRA `(.L_x_0) ;  /* 0xfffffffc00fc7947 */ /* 0x000fc0000383ffff */
[----:B------:R-:W-:-:S00]  /*0100*/  NOP ;  /* 0x0000000000007918 */ /* 0x000fc00000000000 */
[----:B------:R-:W-:-:S00]  /*0110*/  NOP ;  /* 0x0000000000007918 */ /* 0x000fc00000000000 */
[----:B------:R-:W-:-:S00]  /*0120*/  NOP ;  /* 0x0000000000007918 */ /* 0x000fc00000000000 */
[----:B------:R-:W-:-:S00]  /*0130*/  NOP ;  /* 0x0000000000007918 */ /* 0x000fc00000000000 */
[----:B------:R-:W-:-:S00]  /*0140*/  NOP ;  /* 0x0000000000007918 */ /* 0x000fc00000000000 */
[----:B------:R-:W-:-:S00]  /*0150*/  NOP ;  /* 0x0000000000007918 */ /* 0x000fc00000000000 */
[----:B------:R-:W-:-:S00]  /*0160*/  NOP ;  /* 0x0000000000007918 */ /* 0x000fc00000000000 */
[----:B------:R-:W-:-:S00]  /*0170*/  NOP ;  /* 0x0000000000007918 */ /* 0x000fc00000000000 */
.L_x_1:


//--------------------- .nv.shared.reserved.0     --------------------------
	.section	.nv.shared.reserved.0,"aw",@nobits
	.weak		__nv_reservedSMEM_offset_0_alias
	.size		__nv_reservedSMEM_offset_0_alias, 0, 64
	.other		__nv_reservedSMEM_offset_0_alias,@"STO_CUDA_RESERVED_SHARED STV_DEFAULT"
__nv_reservedSMEM_offset_0_alias:
	.zero		0
	.zero		64


//--------------------- .nv.constant0._Z4signPfS_ --------------------------
	.section	.nv.constant0._Z4signPfS_,"a",@progbits
	.sectionflags	@""
	.align	4
.nv.constant0._Z4signPfS_:
	.zero		912


//--------------------- SYMBOLS --------------------------

	.type		.nv.reservedSmem.offset0,@object
	.size		.nv.reservedSmem.offset0,0x4
